//
// Generated by NVIDIA NVVM Compiler
//
// Compiler Build ID: CL-36424714
// Cuda compilation tools, release 13.0, V13.0.88
// Based on NVVM 20.0.0
//

.version 9.0
.target sm_100
.address_size 64

	// .globl	_Z17executeThirdLayerPfS_S_

.visible .entry _Z17executeThirdLayerPfS_S_(
	.param .u64 .ptr .align 1 _Z17executeThirdLayerPfS_S__param_0,
	.param .u64 .ptr .align 1 _Z17executeThirdLayerPfS_S__param_1,
	.param .u64 .ptr .align 1 _Z17executeThirdLayerPfS_S__param_2
)
{
	.reg .pred 	%p<5>;
	.reg .b32 	%r<9>;
	.reg .b32 	%f<30>;
	.reg .b64 	%rd<26>;
	.reg .b64 	%fd<5>;

	ld.param.u64 	%rd8, [_Z17executeThirdLayerPfS_S__param_0];
	ld.param.u64 	%rd9, [_Z17executeThirdLayerPfS_S__param_1];
	ld.param.u64 	%rd7, [_Z17executeThirdLayerPfS_S__param_2];
	cvta.to.global.u64 	%rd10, %rd8;
	cvta.to.global.u64 	%rd11, %rd9;
	mov.u32 	%r1, %ctaid.x;
	mul.lo.s32 	%r6, %r1, 1251;
	mul.wide.u32 	%rd12, %r6, 4;
	add.s64 	%rd13, %rd11, %rd12;
	ld.global.f32 	%f4, [%rd13];
	add.f32 	%f29, %f4, 0f00000000;
	mov.u32 	%r2, %ctaid.y;
	mul.wide.u32 	%rd14, %r1, 5004;
	add.s64 	%rd15, %rd14, %rd11;
	add.s64 	%rd25, %rd15, 8;
	mul.wide.u32 	%rd16, %r2, 5000;
	add.s64 	%rd17, %rd16, %rd10;
	add.s64 	%rd24, %rd17, 4;
	mov.b32 	%r8, 0;
$L__BB0_1:
	ld.global.f32 	%f5, [%rd24+-4];
	ld.global.f32 	%f6, [%rd25+-4];
	fma.rn.f32 	%f7, %f5, %f6, %f29;
	ld.global.f32 	%f8, [%rd24];
	ld.global.f32 	%f9, [%rd25];
	fma.rn.f32 	%f29, %f8, %f9, %f7;
	add.s32 	%r8, %r8, 2;
	add.s64 	%rd25, %rd25, 8;
	add.s64 	%rd24, %rd24, 8;
	setp.ne.s32 	%p1, %r8, 1250;
	@%p1 bra 	$L__BB0_1;
	cvta.to.global.u64 	%rd18, %rd7;
	cvt.f64.f32 	%fd1, %f29;
	mul.f64 	%fd2, %fd1, 0d3FE55555571F7693;
	cvt.rn.f32.f64 	%f10, %fd2;
	abs.f32 	%f11, %f10;
	mul.f32 	%f12, %f11, 0f4038AA3B;
	ex2.approx.ftz.f32 	%f13, %f12;
	add.f32 	%f14, %f13, 0f3F800000;
	rcp.approx.ftz.f32 	%f15, %f14;
	fma.rn.f32 	%f16, %f15, 0fC0000000, 0f3F800000;
	setp.ge.f32 	%p2, %f11, 0f41102CB4;
	selp.f32 	%f17, 0f3F800000, %f16, %p2;
	abs.f32 	%f18, %f17;
	neg.f32 	%f19, %f18;
	mov.b64 	%rd19, %fd2;
	shr.u64 	%rd20, %rd19, 63;
	and.b64  	%rd21, %rd20, 1;
	setp.eq.b64 	%p3, %rd21, 1;
	selp.f32 	%f20, %f19, %f18, %p3;
	mul.f32 	%f21, %f10, %f10;
	fma.rn.f32 	%f22, %f21, 0f3C80F082, 0fBD563CAE;
	fma.rn.f32 	%f23, %f22, %f21, 0f3E085941;
	fma.rn.f32 	%f24, %f23, %f21, 0fBEAAA9ED;
	fma.rn.f32 	%f25, %f24, %f21, 0f00000000;
	fma.rn.f32 	%f26, %f25, %f10, %f10;
	setp.ge.f32 	%p4, %f11, 0f3F19999A;
	selp.f32 	%f27, %f20, %f26, %p4;
	cvt.f64.f32 	%fd3, %f27;
	mul.f64 	%fd4, %fd3, 0d3FFB74538EF34D6A;
	cvt.rn.f32.f64 	%f28, %fd4;
	mad.lo.s32 	%r7, %r2, 100, %r1;
	mul.wide.u32 	%rd22, %r7, 4;
	add.s64 	%rd23, %rd18, %rd22;
	st.global.f32 	[%rd23], %f28;
	ret;

}


// ===== COMPILED SASS (sm_100) =====

	.target	sm_100

	.elftype	@"ET_EXEC"


//--------------------- .note.nv.tkinfo           --------------------------
	.section	.note.nv.tkinfo,"",@"SHT_NOTE"
	.sectionflags	@"SHF_NOTE_NV_TKINFO"
	.tkinfo
        /*0018*/ 	.word	0x00000002
        /*0030*/ 	.string	""
        /*0030*/ 	.string	"ptxas"
        /*0030*/ 	.string	"Cuda compilation tools, release 13.0, V13.0.88"
        /*0030*/ 	.string	"Build cuda_13.0.r13.0/compiler.36424714_0"
        /*0030*/ 	.string	"-arch sm_100 -m 64 "



//--------------------- .note.nv.cuinfo           --------------------------
	.section	.note.nv.cuinfo,"",@"SHT_NOTE"
	.sectionflags	@"SHF_NOTE_NV_CUINFO"
        /*0018*/ 	.short	0x0002
        /*001a*/ 	.short	0x0064
        /*001c*/ 	.short	0x0082
	.zero		2


//--------------------- .nv.info                  --------------------------
	.section	.nv.info,"",@"SHT_CUDA_INFO"
	.align	4


	//----- nvinfo : EIATTR_REGCOUNT
	.align		4
        /*0000*/ 	.byte	0x04, 0x2f
        /*0002*/ 	.short	(.L_1 - .L_0)
	.align		4
.L_0:
        /*0004*/ 	.word	index@(_Z17executeThirdLayerPfS_S_)
        /*0008*/ 	.word	0x0000001e


	//----- nvinfo : EIATTR_FRAME_SIZE
	.align		4
.L_1:
        /*000c*/ 	.byte	0x04, 0x11
        /*000e*/ 	.short	(.L_3 - .L_2)
	.align		4
.L_2:
        /*0010*/ 	.word	index@(_Z17executeThirdLayerPfS_S_)
        /*0014*/ 	.word	0x00000000


	//----- nvinfo : EIATTR_MIN_STACK_SIZE
	.align		4
.L_3:
        /*0018*/ 	.byte	0x04, 0x12
        /*001a*/ 	.short	(.L_5 - .L_4)
	.align		4
.L_4:
        /*001c*/ 	.word	index@(_Z17executeThirdLayerPfS_S_)
        /*0020*/ 	.word	0x00000000
.L_5:


//--------------------- .nv.compat                --------------------------
	.section	.nv.compat,"",@"SHT_CUDA_COMPAT_INFO"
	.align	4
        /*0000*/ 	.byte	0x02, 0x09, 0x00, 0x00, 0x02, 0x02, 0x01, 0x00, 0x02, 0x05, 0x05, 0x00, 0x03, 0x07, 0x01, 0x01
        /*0010*/ 	.byte	0x02, 0x03, 0x00, 0x00, 0x02, 0x06, 0x01, 0x00, 0x04, 0x0b, 0x08, 0x00, 0x01, 0x00, 0x00, 0x00
        /*0020*/ 	.byte	0x00, 0x00, 0x00, 0x00


//--------------------- .nv.info._Z17executeThirdLayerPfS_S_ --------------------------
	.section	.nv.info._Z17executeThirdLayerPfS_S_,"",@"SHT_CUDA_INFO"
	.sectionflags	@""
	.align	4


	//----- nvinfo : EIATTR_CUDA_API_VERSION
	.align		4
        /*0000*/ 	.byte	0x04, 0x37
        /*0002*/ 	.short	(.L_7 - .L_6)
.L_6:
        /*0004*/ 	.word	0x00000082


	//----- nvinfo : EIATTR_KPARAM_INFO
	.align		4
.L_7:
        /*0008*/ 	.byte	0x04, 0x17
        /*000a*/ 	.short	(.L_9 - .L_8)
.L_8:
        /*000c*/ 	.word	0x00000000
        /*0010*/ 	.short	0x0002
        /*0012*/ 	.short	0x0010
        /*0014*/ 	.byte	0x00, 0xf5, 0x21, 0x00


	//----- nvinfo : EIATTR_KPARAM_INFO
	.align		4
.L_9:
        /*0018*/ 	.byte	0x04, 0x17
        /*001a*/ 	.short	(.L_11 - .L_10)
.L_10:
        /*001c*/ 	.word	0x00000000
        /*0020*/ 	.short	0x0001
        /*0022*/ 	.short	0x0008
        /*0024*/ 	.byte	0x00, 0xf5, 0x21, 0x00


	//----- nvinfo : EIATTR_KPARAM_INFO
	.align		4
.L_11:
        /*0028*/ 	.byte	0x04, 0x17
        /*002a*/ 	.short	(.L_13 - .L_12)
.L_12:
        /*002c*/ 	.word	0x00000000
        /*0030*/ 	.short	0x0000
        /*0032*/ 	.short	0x0000
        /*0034*/ 	.byte	0x00, 0xf5, 0x21, 0x00


	//----- nvinfo : EIATTR_SPARSE_MMA_MASK
	.align		4
.L_13:
        /*0038*/ 	.byte	0x03, 0x50
        /*003a*/ 	.short	0x0000


	//----- nvinfo : EIATTR_MAXREG_COUNT
	.align		4
        /*003c*/ 	.byte	0x03, 0x1b
        /*003e*/ 	.short	0x00ff


	//----- nvinfo : EIATTR_MERCURY_ISA_VERSION
	.align		4
        /*0040*/ 	.byte	0x03, 0x5f
        /*0042*/ 	.short	0x0101


	//----- nvinfo : EIATTR_VRC_CTA_INIT_COUNT
	.align		4
        /*0044*/ 	.byte	0x02, 0x4a
	.zero		1
	.zero		1


	//----- nvinfo : EIATTR_EXIT_INSTR_OFFSETS
	.align		4
        /*0048*/ 	.byte	0x04, 0x1c
        /*004a*/ 	.short	(.L_15 - .L_14)


	//   ....[0]....
.L_14:
        /*004c*/ 	.word	0x00000f70


	//----- nvinfo : EIATTR_CBANK_PARAM_SIZE
	.align		4
.L_15:
        /*0050*/ 	.byte	0x03, 0x19
        /*0052*/ 	.short	0x0018


	//----- nvinfo : EIATTR_PARAM_CBANK
	.align		4
        /*0054*/ 	.byte	0x04, 0x0a
        /*0056*/ 	.short	(.L_17 - .L_16)
	.align		4
.L_16:
        /*0058*/ 	.word	index@(.nv.constant0._Z17executeThirdLayerPfS_S_)
        /*005c*/ 	.short	0x0380
        /*005e*/ 	.short	0x0018


	//----- nvinfo : EIATTR_SW_WAR
	.align		4
.L_17:
        /*0060*/ 	.byte	0x04, 0x36
        /*0062*/ 	.short	(.L_19 - .L_18)
.L_18:
        /*0064*/ 	.word	0x00000008
.L_19:


//--------------------- .nv.callgraph             --------------------------
	.section	.nv.callgraph,"",@"SHT_CUDA_CALLGRAPH"
	.align	4
	.sectionentsize	8
	.align		4
        /*0000*/ 	.word	0x00000000
	.align		4
        /*0004*/ 	.word	0xffffffff
	.align		4
        /*0008*/ 	.word	0x00000000
	.align		4
        /*000c*/ 	.word	0xfffffffe
	.align		4
        /*0010*/ 	.word	0x00000000
	.align		4
        /*0014*/ 	.word	0xfffffffd
	.align		4
        /*0018*/ 	.word	0x00000000
	.align		4
        /*001c*/ 	.word	0xfffffffc


//--------------------- .text._Z17executeThirdLayerPfS_S_ --------------------------
	.section	.text._Z17executeThirdLayerPfS_S_,"ax",@progbits
	.align	128
        .global         _Z17executeThirdLayerPfS_S_
        .type           _Z17executeThirdLayerPfS_S_,@function
        .size           _Z17executeThirdLayerPfS_S_,(.L_x_2 - _Z17executeThirdLayerPfS_S_)
        .other          _Z17executeThirdLayerPfS_S_,@"STO_CUDA_ENTRY STV_DEFAULT"
_Z17executeThirdLayerPfS_S_:
.text._Z17executeThirdLayerPfS_S_:
[----:B------:R-:W-:Y:S01]  /*0000*/  LDC R1, c[0x0][0x37c] ;  /* 0x0000df00ff017b82 */ /* 0x000fe20000000800 */
[----:B------:R-:W0:Y:S07]  /*0010*/  S2R R6, SR_CTAID.X ;  /* 0x0000000000067919 */ /* 0x000e2e0000002500 */
[----:B------:R-:W1:Y:S01]  /*0020*/  LDC.64 R2, c[0x0][0x388] ;  /* 0x0000e200ff027b82 */ /* 0x000e620000000a00 */
[----:B------:R-:W2:Y:S01]  /*0030*/  LDCU.64 UR6, c[0x0][0x358] ;  /* 0x00006b00ff0677ac */ /* 0x000ea20008000a00 */
[----:B------:R-:W3:Y:S06]  /*0040*/  S2R R7, SR_CTAID.Y ;  /* 0x0000000000077919 */ /* 0x000eec0000002600 */
[----:B------:R-:W3:Y:S01]  /*0050*/  LDC.64 R4, c[0x0][0x380] ;  /* 0x0000e000ff047b82 */ /* 0x000ee20000000a00 */
[----:B0-----:R-:W-:-:S04]  /*0060*/  IMAD R9, R6, 0x4e3, RZ ;  /* 0x000004e306097824 */ /* 0x001fc800078e02ff */
[----:B-1----:R-:W-:-:S04]  /*0070*/  IMAD.WIDE.U32 R8, R9, 0x4, R2 ;  /* 0x0000000409087825 */ /* 0x002fc800078e0002 */
[----:B------:R-:W-:Y:S01]  /*0080*/  IMAD.WIDE.U32 R2, R6, 0x138c, R2 ;  /* 0x0000138c06027825 */ /* 0x000fe200078e0002 */
[----:B--2---:R-:W2:Y:S03]  /*0090*/  LDG.E R10, desc[UR6][R8.64] ;  /* 0x00000006080a7981 */ /* 0x004ea6000c1e1900 */
[----:B---3--:R-:W-:Y:S01]  /*00a0*/  IMAD.WIDE.U32 R4, R7, 0x1388, R4 ;  /* 0x0000138807047825 */ /* 0x008fe200078e0004 */
[----:B------:R-:W3:Y:S04]  /*00b0*/  LDG.E R12, desc[UR6][R2.64+0x4] ;  /* 0x00000406020c7981 */ /* 0x000ee8000c1e1900 */
[----:B------:R-:W3:Y:S04]  /*00c0*/  LDG.E R13, desc[UR6][R4.64] ;  /* 0x00000006040d7981 */ /* 0x000ee8000c1e1900 */
[----:B------:R-:W4:Y:S04]  /*00d0*/  LDG.E R14, desc[UR6][R2.64+0x8] ;  /* 0x00000806020e7981 */ /* 0x000f28000c1e1900 */
[----:B------:R-:W4:Y:S04]  /*00e0*/  LDG.E R15, desc[UR6][R4.64+0x4] ;  /* 0x00000406040f7981 */ /* 0x000f28000c1e1900 */
[----:B------:R-:W5:Y:S04]  /*00f0*/  LDG.E R16, desc[UR6][R2.64+0xc] ;  /* 0x00000c0602107981 */ /* 0x000f68000c1e1900 */
        /* <DEDUP_REMOVED lines=9> */
[----:B------:R0:W5:Y:S04]  /*0190*/  LDG.E R9, desc[UR6][R2.64+0x20] ;  /* 0x0000200602097981 */ /* 0x000168000c1e1900 */
[----:B------:R-:W5:Y:S01]  /*01a0*/  LDG.E R8, desc[UR6][R4.64+0x1c] ;  /* 0x00001c0604087981 */ /* 0x000f62000c1e1900 */
[----:B------:R-:W-:Y:S01]  /*01b0*/  UMOV UR4, 0x8 ;  /* 0x0000000800047882 */ /* 0x000fe20000000000 */
[----:B--2---:R-:W-:-:S04]  /*01c0*/  FADD R10, RZ, R10 ;  /* 0x0000000aff0a7221 */ /* 0x004fc80000000000 */
[----:B---3--:R-:W-:-:S04]  /*01d0*/  FFMA R10, R13, R12, R10 ;  /* 0x0000000c0d0a7223 */ /* 0x008fc8000000000a */
[----:B----4-:R-:W-:-:S04]  /*01e0*/  FFMA R10, R15, R14, R10 ;  /* 0x0000000e0f0a7223 */ /* 0x010fc8000000000a */
[----:B-----5:R-:W-:-:S04]  /*01f0*/  FFMA R10, R17, R16, R10 ;  /* 0x00000010110a7223 */ /* 0x020fc8000000000a */
[----:B------:R-:W-:Y:S01]  /*0200*/  FFMA R10, R19, R18, R10 ;  /* 0x00000012130a7223 */ /* 0x000fe2000000000a */
[----:B------:R-:W-:-:S03]  /*0210*/  IADD3 R14, P0, PT, R2, 0x28, RZ ;  /* 0x00000028020e7810 */ /* 0x000fc60007f1e0ff */
[----:B------:R-:W-:Y:S01]  /*0220*/  FFMA R10, R21, R20, R10 ;  /* 0x00000014150a7223 */ /* 0x000fe2000000000a */
[----:B0-----:R-:W-:-:S03]  /*0230*/  IADD3 R2, P1, PT, R4, 0x24, RZ ;  /* 0x0000002404027810 */ /* 0x001fc60007f3e0ff */
[----:B------:R-:W-:Y:S01]  /*0240*/  FFMA R10, R23, R22, R10 ;  /* 0x00000016170a7223 */ /* 0x000fe2000000000a */
[----:B------:R-:W-:Y:S02]  /*0250*/  IADD3.X R15, PT, PT, RZ, R3, RZ, P0, !PT ;  /* 0x00000003ff0f7210 */ /* 0x000fe400007fe4ff */
[----:B------:R-:W-:Y:S01]  /*0260*/  IADD3.X R3, PT, PT, RZ, R5, RZ, P1, !PT ;  /* 0x00000005ff037210 */ /* 0x000fe20000ffe4ff */
[----:B------:R-:W-:-:S04]  /*0270*/  FFMA R11, R11, R0, R10 ;  /* 0x000000000b0b7223 */ /* 0x000fc8000000000a */
[----:B------:R-:W-:-:S07]  /*0280*/  FFMA R12, R8, R9, R11 ;  /* 0x00000009080c7223 */ /* 0x000fce000000000b */
.L_x_0:
[----:B------:R-:W-:Y:S01]  /*0290*/  MOV R4, R14 ;  /* 0x0000000e00047202 */ /* 0x000fe20000000f00 */
[----:B------:R-:W2:Y:S01]  /*02a0*/  LDG.E R17, desc[UR6][R2.64] ;  /* 0x0000000602117981 */ /* 0x000ea2000c1e1900 */
[----:B------:R-:W-:-:S03]  /*02b0*/  MOV R5, R15 ;  /* 0x0000000f00057202 */ /* 0x000fc60000000f00 */
[----:B------:R-:W3:Y:S04]  /*02c0*/  LDG.E R15, desc[UR6][R2.64+-0x4] ;  /* 0xfffffc06020f7981 */ /* 0x000ee8000c1e1900 */
[----:B------:R-:W3:Y:S04]  /*02d0*/  LDG.E R14, desc[UR6][R4.64+-0x4] ;  /* 0xfffffc06040e7981 */ /* 0x000ee8000c1e1900 */
[----:B------:R-:W2:Y:S04]  /*02e0*/  LDG.E R24, desc[UR6][R4.64] ;  /* 0x0000000604187981 */ /* 0x000ea8000c1e1900 */
        /* <DEDUP_REMOVED lines=13> */
[----:B------:R-:W5:Y:S01]  /*03c0*/  LDG.E R13, desc[UR6][R4.64+0x1c] ;  /* 0x00001c06040d7981 */ /* 0x000f62000c1e1900 */
[----:B---3--:R-:W-:-:S03]  /*03d0*/  FFMA R14, R15, R14, R12 ;  /* 0x0000000e0f0e7223 */ /* 0x008fc6000000000c */
[----:B------:R-:W3:Y:S04]  /*03e0*/  LDG.E R12, desc[UR6][R2.64+0x20] ;  /* 0x00002006020c7981 */ /* 0x000ee8000c1e1900 */
[----:B------:R-:W3:Y:S01]  /*03f0*/  LDG.E R15, desc[UR6][R4.64+0x20] ;  /* 0x00002006040f7981 */ /* 0x000ee2000c1e1900 */
[----:B--2---:R-:W-:-:S03]  /*0400*/  FFMA R27, R17, R24, R14 ;  /* 0x00000018111b7223 */ /* 0x004fc6000000000e */
[----:B------:R-:W2:Y:S04]  /*0410*/  LDG.E R14, desc[UR6][R2.64+0x24] ;  /* 0x00002406020e7981 */ /* 0x000ea8000c1e1900 */
[----:B------:R-:W2:Y:S01]  /*0420*/  LDG.E R17, desc[UR6][R4.64+0x24] ;  /* 0x0000240604117981 */ /* 0x000ea2000c1e1900 */
[----:B----4-:R-:W-:-:S03]  /*0430*/  FFMA R27, R16, R19, R27 ;  /* 0x00000013101b7223 */ /* 0x010fc6000000001b */
[----:B------:R-:W4:Y:S04]  /*0440*/  LDG.E R16, desc[UR6][R2.64+0x28] ;  /* 0x0000280602107981 */ /* 0x000f28000c1e1900 */
[----:B------:R-:W4:Y:S01]  /*0450*/  LDG.E R19, desc[UR6][R4.64+0x28] ;  /* 0x0000280604137981 */ /* 0x000f22000c1e1900 */
[----:B-----5:R-:W-:-:S03]  /*0460*/  FFMA R27, R20, R23, R27 ;  /* 0x00000017141b7223 */ /* 0x020fc6000000001b */
[----:B------:R-:W5:Y:S04]  /*0470*/  LDG.E R20, desc[UR6][R2.64+0x2c] ;  /* 0x00002c0602147981 */ /* 0x000f68000c1e1900 */
[----:B------:R-:W5:Y:S01]  /*0480*/  LDG.E R23, desc[UR6][R4.64+0x2c] ;  /* 0x00002c0604177981 */ /* 0x000f62000c1e1900 */
[----:B------:R-:W-:-:S03]  /*0490*/  FFMA R27, R22, R25, R27 ;  /* 0x00000019161b7223 */ /* 0x000fc6000000001b */
        /* <DEDUP_REMOVED lines=120> */
[----:B------:R0:W5:Y:S04]  /*0c20*/  LDG.E R10, desc[UR6][R2.64+0xd0] ;  /* 0x0000d006020a7981 */ /* 0x000168000c1e1900 */
[----:B------:R-:W5:Y:S01]  /*0c30*/  LDG.E R13, desc[UR6][R4.64+0xd0] ;  /* 0x0000d006040d7981 */ /* 0x000f62000c1e1900 */
[----:B------:R-:W-:-:S04]  /*0c40*/  UIADD3 UR4, UPT, UPT, UR4, 0x36, URZ ;  /* 0x0000003604047890 */ /* 0x000fc8000fffe0ff */
[----:B------:R-:W-:Y:S01]  /*0c50*/  UISETP.NE.AND UP0, UPT, UR4, 0x4e2, UPT ;  /* 0x000004e20400788c */ /* 0x000fe2000bf05270 */
[----:B0-----:R-:W-:-:S04]  /*0c60*/  IADD3 R2, P1, PT, R2, 0xd8, RZ ;  /* 0x000000d802027810 */ /* 0x001fc80007f3e0ff */
[----:B------:R-:W-:Y:S01]  /*0c70*/  IADD3.X R3, PT, PT, RZ, R3, RZ, P1, !PT ;  /* 0x00000003ff037210 */ /* 0x000fe20000ffe4ff */
[----:B---3--:R-:W-:-:S04]  /*0c80*/  FFMA R15, R15, R12, R24 ;  /* 0x0000000c0f0f7223 */ /* 0x008fc80000000018 */
[----:B--2---:R-:W-:-:S04]  /*0c90*/  FFMA R15, R14, R17, R15 ;  /* 0x000000110e0f7223 */ /* 0x004fc8000000000f */
[----:B----4-:R-:W-:-:S04]  /*0ca0*/  FFMA R15, R16, R19, R15 ;  /* 0x00000013100f7223 */ /* 0x010fc8000000000f */
[----:B-----5:R-:W-:-:S04]  /*0cb0*/  FFMA R15, R20, R23, R15 ;  /* 0x00000017140f7223 */ /* 0x020fc8000000000f */
[----:B------:R-:W-:-:S04]  /*0cc0*/  FFMA R15, R22, R25, R15 ;  /* 0x00000019160f7223 */ /* 0x000fc8000000000f */
[----:B------:R-:W-:Y:S01]  /*0cd0*/  FFMA R15, R18, R21, R15 ;  /* 0x00000015120f7223 */ /* 0x000fe2000000000f */
[----:B------:R-:W-:-:S03]  /*0ce0*/  IADD3 R14, P0, PT, R4, 0xd8, RZ ;  /* 0x000000d8040e7810 */ /* 0x000fc60007f1e0ff */
[----:B------:R-:W-:Y:S01]  /*0cf0*/  FFMA R0, R0, R9, R15 ;  /* 0x0000000900007223 */ /* 0x000fe2000000000f */
[----:B------:R-:W-:-:S03]  /*0d00*/  IADD3.X R15, PT, PT, RZ, R5, RZ, P0, !PT ;  /* 0x00000005ff0f7210 */ /* 0x000fc600007fe4ff */
[----:B------:R-:W-:-:S04]  /*0d10*/  FFMA R11, R11, R8, R0 ;  /* 0x000000080b0b7223 */ /* 0x000fc80000000000 */
[----:B------:R-:W-:Y:S01]  /*0d20*/  FFMA R12, R10, R13, R11 ;  /* 0x0000000d0a0c7223 */ /* 0x000fe2000000000b */
[----:B------:R-:W-:Y:S06]  /*0d30*/  BRA.U UP0, `(.L_x_0) ;  /* 0xfffffff500547547 */ /* 0x000fec000b83ffff */
[----:B------:R-:W0:Y:S01]  /*0d40*/  F2F.F64.F32 R2, R12 ;  /* 0x0000000c00027310 */ /* 0x000e220000201800 */
[----:B------:R-:W-:Y:S01]  /*0d50*/  UMOV UR4, 0x571f7693 ;  /* 0x571f769300047882 */ /* 0x000fe20000000000 */
[----:B------:R-:W-:Y:S01]  /*0d60*/  UMOV UR5, 0x3fe55555 ;  /* 0x3fe5555500057882 */ /* 0x000fe20000000000 */
[----:B------:R-:W-:Y:S01]  /*0d70*/  HFMA2 R10, -RZ, RZ, 1.125, -9232 ;  /* 0x3c80f082ff0a7431 */ /* 0x000fe200000001ff */
[----:B------:R-:W-:Y:S01]  /*0d80*/  MOV R9, 0x3f800000 ;  /* 0x3f80000000097802 */ /* 0x000fe20000000f00 */
[----:B------:R-:W-:Y:S01]  /*0d90*/  IMAD R7, R7, 0x64, R6 ;  /* 0x0000006407077824 */ /* 0x000fe200078e0206 */
[----:B0-----:R-:W-:Y:S01]  /*0da0*/  DMUL R2, R2, UR4 ;  /* 0x0000000402027c28 */ /* 0x001fe20008000000 */
[----:B------:R-:W-:Y:S01]  /*0db0*/  UMOV UR4, 0x8ef34d6a ;  /* 0x8ef34d6a00047882 */ /* 0x000fe20000000000 */
[----:B------:R-:W-:-:S08]  /*0dc0*/  UMOV UR5, 0x3ffb7453 ;  /* 0x3ffb745300057882 */ /* 0x000fd00000000000 */
[----:B------:R-:W0:Y:S01]  /*0dd0*/  F2F.F32.F64 R2, R2 ;  /* 0x0000000200027310 */ /* 0x000e220000301000 */
[----:B------:R-:W-:-:S04]  /*0de0*/  SHF.R.U32.HI R8, RZ, 0x1f, R3 ;  /* 0x0000001fff087819 */ /* 0x000fc80000011603 */
[----:B------:R-:W-:-:S04]  /*0df0*/  LOP3.LUT R8, R8, 0x1, RZ, 0xc0, !PT ;  /* 0x0000000108087812 */ /* 0x000fc800078ec0ff */
[----:B------:R-:W-:-:S04]  /*0e00*/  ISETP.NE.U32.AND P0, PT, R8, 0x1, PT ;  /* 0x000000010800780c */ /* 0x000fc80003f05070 */
[----:B------:R-:W-:Y:S01]  /*0e10*/  ISETP.NE.U32.AND.EX P0, PT, RZ, RZ, PT, P0 ;  /* 0x000000ffff00720c */ /* 0x000fe20003f05100 */
[C---:B0-----:R-:W-:Y:S01]  /*0e20*/  FMUL R0, |R2|.reuse, 2.8853900432586669922 ;  /* 0x4038aa3b02007820 */ /* 0x041fe20000400200 */
[C---:B------:R-:W-:Y:S01]  /*0e30*/  FMUL R5, R2.reuse, R2 ;  /* 0x0000000202057220 */ /* 0x040fe20000400000 */
[C---:B------:R-:W-:Y:S02]  /*0e40*/  FSETP.GE.AND P2, PT, |R2|.reuse, 0.60000002384185791016, PT ;  /* 0x3f19999a0200780b */ /* 0x040fe40003f46200 */
[----:B------:R-:W-:Y:S01]  /*0e50*/  FSETP.GE.AND P1, PT, |R2|, 9.010913848876953125, PT ;  /* 0x41102cb40200780b */ /* 0x000fe20003f26200 */
[C---:B------:R-:W-:Y:S01]  /*0e60*/  FFMA R8, R5.reuse, R10, -0.052303962409496307373 ;  /* 0xbd563cae05087423 */ /* 0x040fe2000000000a */
[----:B------:R-:W0:Y:S02]  /*0e70*/  MUFU.EX2 R0, R0 ;  /* 0x0000000000007308 */ /* 0x000e240000000800 */
[----:B0-----:R-:W-:Y:S01]  /*0e80*/  FADD R4, R0, 1 ;  /* 0x3f80000000047421 */ /* 0x001fe20000000000 */
[----:B------:R-:W-:-:S04]  /*0e90*/  FFMA R0, R5, R8, 0.1331529766321182251 ;  /* 0x3e08594105007423 */ /* 0x000fc80000000008 */
[C---:B------:R-:W-:Y:S01]  /*0ea0*/  FFMA R0, R5.reuse, R0, -0.33332768082618713379 ;  /* 0xbeaaa9ed05007423 */ /* 0x040fe20000000000 */
[----:B------:R-:W0:Y:S03]  /*0eb0*/  MUFU.RCP R4, R4 ;  /* 0x0000000400047308 */ /* 0x000e260000001000 */
[----:B------:R-:W-:Y:S01]  /*0ec0*/  FFMA R5, R5, R0, RZ ;  /* 0x0000000005057223 */ /* 0x000fe200000000ff */
[----:B0-----:R-:W-:-:S05]  /*0ed0*/  FFMA R3, R4, -2, R9 ;  /* 0xc000000004037823 */ /* 0x001fca0000000009 */
[----:B------:R-:W-:-:S04]  /*0ee0*/  FSEL R3, R3, 1, !P1 ;  /* 0x3f80000003037808 */ /* 0x000fc80004800000 */
[----:B------:R-:W-:Y:S01]  /*0ef0*/  FSEL R8, -|R3|, |R3|, !P0 ;  /* 0x4000000303087208 */ /* 0x000fe20004000300 */
[----:B------:R-:W-:Y:S02]  /*0f00*/  @!P2 FFMA R8, R2, R5, R2 ;  /* 0x000000050208a223 */ /* 0x000fe40000000002 */
[----:B------:R-:W0:Y:S02]  /*0f10*/  LDC.64 R4, c[0x0][0x390] ;  /* 0x0000e400ff047b82 */ /* 0x000e240000000a00 */
[----:B------:R-:W1:Y:S02]  /*0f20*/  F2F.F64.F32 R2, R8 ;  /* 0x0000000800027310 */ /* 0x000e640000201800 */
[----:B-1----:R-:W-:Y:S01]  /*0f30*/  DMUL R2, R2, UR4 ;  /* 0x0000000402027c28 */ /* 0x002fe20008000000 */
[----:B0-----:R-:W-:-:S09]  /*0f40*/  IMAD.WIDE.U32 R4, R7, 0x4, R4 ;  /* 0x0000000407047825 */ /* 0x001fd200078e0004 */
[----:B------:R-:W0:Y:S02]  /*0f50*/  F2F.F32.F64 R3, R2 ;  /* 0x0000000200037310 */ /* 0x000e240000301000 */
[----:B0-----:R-:W-:Y:S01]  /*0f60*/  STG.E desc[UR6][R4.64], R3 ;  /* 0x0000000304007986 */ /* 0x001fe2000c101906 */
[----:B------:R-:W-:Y:S05]  /*0f70*/  EXIT ;  /* 0x000000000000794d */ /* 0x000fea0003800000 */
.L_x_1:
[----:B------:R-:W-:-:S00]  /*0f80*/  BRA `(.L_x_1) ;  /* 0xfffffffc00fc7947 */ /* 0x000fc0000383ffff */
[----:B------:R-:W-:-:S00]  /*0f90*/  NOP ;  /* 0x0000000000007918 */ /* 0x000fc00000000000 */
        /* <DEDUP_REMOVED lines=14> */
.L_x_2:


//--------------------- .nv.shared.reserved.0     --------------------------
	.section	.nv.shared.reserved.0,"aw",@nobits
	.weak		__nv_reservedSMEM_offset_0_alias
	.size		__nv_reservedSMEM_offset_0_alias, 0, 64
	.other		__nv_reservedSMEM_offset_0_alias,@"STO_CUDA_RESERVED_SHARED STV_DEFAULT"
__nv_reservedSMEM_offset_0_alias:
	.zero		0
	.zero		64


//--------------------- .nv.constant0._Z17executeThirdLayerPfS_S_ --------------------------
	.section	.nv.constant0._Z17executeThirdLayerPfS_S_,"a",@progbits
	.sectionflags	@""
	.align	4
.nv.constant0._Z17executeThirdLayerPfS_S_:
	.zero		920


//--------------------- SYMBOLS --------------------------

	.type		.nv.reservedSmem.offset0,@object
	.size		.nv.reservedSmem.offset0,0x4
